//
// Generated by NVIDIA NVVM Compiler
//
// Compiler Build ID: CL-36424714
// Cuda compilation tools, release 13.0, V13.0.88
// Based on NVVM 20.0.0
//

.version 9.0
.target sm_100
.address_size 64

	// .globl	_Z9matrixAddPiS_S_i

.visible .entry _Z9matrixAddPiS_S_i(
	.param .u64 .ptr .align 1 _Z9matrixAddPiS_S_i_param_0,
	.param .u64 .ptr .align 1 _Z9matrixAddPiS_S_i_param_1,
	.param .u64 .ptr .align 1 _Z9matrixAddPiS_S_i_param_2,
	.param .u32 _Z9matrixAddPiS_S_i_param_3
)
{
	.reg .pred 	%p<2>;
	.reg .b32 	%r<9>;
	.reg .b64 	%rd<11>;

	ld.param.u64 	%rd1, [_Z9matrixAddPiS_S_i_param_0];
	ld.param.u64 	%rd2, [_Z9matrixAddPiS_S_i_param_1];
	ld.param.u64 	%rd3, [_Z9matrixAddPiS_S_i_param_2];
	ld.param.u32 	%r2, [_Z9matrixAddPiS_S_i_param_3];
	mov.u32 	%r3, %ctaid.x;
	mov.u32 	%r4, %ntid.x;
	mov.u32 	%r5, %tid.x;
	mad.lo.s32 	%r1, %r3, %r4, %r5;
	setp.ge.s32 	%p1, %r1, %r2;
	@%p1 bra 	$L__BB0_2;
	cvta.to.global.u64 	%rd4, %rd1;
	cvta.to.global.u64 	%rd5, %rd2;
	cvta.to.global.u64 	%rd6, %rd3;
	mul.wide.s32 	%rd7, %r1, 4;
	add.s64 	%rd8, %rd4, %rd7;
	ld.global.u32 	%r6, [%rd8];
	add.s64 	%rd9, %rd5, %rd7;
	ld.global.u32 	%r7, [%rd9];
	add.s32 	%r8, %r7, %r6;
	add.s64 	%rd10, %rd6, %rd7;
	st.global.u32 	[%rd10], %r8;
$L__BB0_2:
	ret;

}


// ===== COMPILED SASS (sm_100) =====

	.target	sm_100

	.elftype	@"ET_EXEC"


//--------------------- .note.nv.tkinfo           --------------------------
	.section	.note.nv.tkinfo,"",@"SHT_NOTE"
	.sectionflags	@"SHF_NOTE_NV_TKINFO"
	.tkinfo
        /*0018*/ 	.word	0x00000002
        /*0030*/ 	.string	""
        /*0030*/ 	.string	"ptxas"
        /*0030*/ 	.string	"Cuda compilation tools, release 13.0, V13.0.88"
        /*0030*/ 	.string	"Build cuda_13.0.r13.0/compiler.36424714_0"
        /*0030*/ 	.string	"-arch sm_100 -m 64 "



//--------------------- .note.nv.cuinfo           --------------------------
	.section	.note.nv.cuinfo,"",@"SHT_NOTE"
	.sectionflags	@"SHF_NOTE_NV_CUINFO"
        /*0018*/ 	.short	0x0002
        /*001a*/ 	.short	0x0064
        /*001c*/ 	.short	0x0082
	.zero		2


//--------------------- .nv.info                  --------------------------
	.section	.nv.info,"",@"SHT_CUDA_INFO"
	.align	4


	//----- nvinfo : EIATTR_REGCOUNT
	.align		4
        /*0000*/ 	.byte	0x04, 0x2f
        /*0002*/ 	.short	(.L_1 - .L_0)
	.align		4
.L_0:
        /*0004*/ 	.word	index@(_Z9matrixAddPiS_S_i)
        /*0008*/ 	.word	0x0000000c


	//----- nvinfo : EIATTR_FRAME_SIZE
	.align		4
.L_1:
        /*000c*/ 	.byte	0x04, 0x11
        /*000e*/ 	.short	(.L_3 - .L_2)
	.align		4
.L_2:
        /*0010*/ 	.word	index@(_Z9matrixAddPiS_S_i)
        /*0014*/ 	.word	0x00000000


	//----- nvinfo : EIATTR_MIN_STACK_SIZE
	.align		4
.L_3:
        /*0018*/ 	.byte	0x04, 0x12
        /*001a*/ 	.short	(.L_5 - .L_4)
	.align		4
.L_4:
        /*001c*/ 	.word	index@(_Z9matrixAddPiS_S_i)
        /*0020*/ 	.word	0x00000000
.L_5:


//--------------------- .nv.compat                --------------------------
	.section	.nv.compat,"",@"SHT_CUDA_COMPAT_INFO"
	.align	4
        /*0000*/ 	.byte	0x02, 0x09, 0x00, 0x00, 0x02, 0x02, 0x01, 0x00, 0x02, 0x05, 0x05, 0x00, 0x03, 0x07, 0x01, 0x01
        /*0010*/ 	.byte	0x02, 0x03, 0x00, 0x00, 0x02, 0x06, 0x01, 0x00, 0x04, 0x0b, 0x08, 0x00, 0x09, 0x00, 0x00, 0x00
        /*0020*/ 	.byte	0x00, 0x00, 0x00, 0x00


//--------------------- .nv.info._Z9matrixAddPiS_S_i --------------------------
	.section	.nv.info._Z9matrixAddPiS_S_i,"",@"SHT_CUDA_INFO"
	.sectionflags	@""
	.align	4


	//----- nvinfo : EIATTR_CUDA_API_VERSION
	.align		4
        /*0000*/ 	.byte	0x04, 0x37
        /*0002*/ 	.short	(.L_7 - .L_6)
.L_6:
        /*0004*/ 	.word	0x00000082


	//----- nvinfo : EIATTR_KPARAM_INFO
	.align		4
.L_7:
        /*0008*/ 	.byte	0x04, 0x17
        /*000a*/ 	.short	(.L_9 - .L_8)
.L_8:
        /*000c*/ 	.word	0x00000000
        /*0010*/ 	.short	0x0003
        /*0012*/ 	.short	0x0018
        /*0014*/ 	.byte	0x00, 0xf0, 0x11, 0x00


	//----- nvinfo : EIATTR_KPARAM_INFO
	.align		4
.L_9:
        /*0018*/ 	.byte	0x04, 0x17
        /*001a*/ 	.short	(.L_11 - .L_10)
.L_10:
        /*001c*/ 	.word	0x00000000
        /*0020*/ 	.short	0x0002
        /*0022*/ 	.short	0x0010
        /*0024*/ 	.byte	0x00, 0xf5, 0x21, 0x00


	//----- nvinfo : EIATTR_KPARAM_INFO
	.align		4
.L_11:
        /*0028*/ 	.byte	0x04, 0x17
        /*002a*/ 	.short	(.L_13 - .L_12)
.L_12:
        /*002c*/ 	.word	0x00000000
        /*0030*/ 	.short	0x0001
        /*0032*/ 	.short	0x0008
        /*0034*/ 	.byte	0x00, 0xf5, 0x21, 0x00


	//----- nvinfo : EIATTR_KPARAM_INFO
	.align		4
.L_13:
        /*0038*/ 	.byte	0x04, 0x17
        /*003a*/ 	.short	(.L_15 - .L_14)
.L_14:
        /*003c*/ 	.word	0x00000000
        /*0040*/ 	.short	0x0000
        /*0042*/ 	.short	0x0000
        /*0044*/ 	.byte	0x00, 0xf5, 0x21, 0x00


	//----- nvinfo : EIATTR_SPARSE_MMA_MASK
	.align		4
.L_15:
        /*0048*/ 	.byte	0x03, 0x50
        /*004a*/ 	.short	0x0000


	//----- nvinfo : EIATTR_MAXREG_COUNT
	.align		4
        /*004c*/ 	.byte	0x03, 0x1b
        /*004e*/ 	.short	0x00ff


	//----- nvinfo : EIATTR_MERCURY_ISA_VERSION
	.align		4
        /*0050*/ 	.byte	0x03, 0x5f
        /*0052*/ 	.short	0x0101


	//----- nvinfo : EIATTR_VRC_CTA_INIT_COUNT
	.align		4
        /*0054*/ 	.byte	0x02, 0x4a
	.zero		1
	.zero		1


	//----- nvinfo : EIATTR_EXIT_INSTR_OFFSETS
	.align		4
        /*0058*/ 	.byte	0x04, 0x1c
        /*005a*/ 	.short	(.L_17 - .L_16)


	//   ....[0]....
.L_16:
        /*005c*/ 	.word	0x00000070


	//   ....[1]....
        /*0060*/ 	.word	0x00000130


	//----- nvinfo : EIATTR_CBANK_PARAM_SIZE
	.align		4
.L_17:
        /*0064*/ 	.byte	0x03, 0x19
        /*0066*/ 	.short	0x001c


	//----- nvinfo : EIATTR_PARAM_CBANK
	.align		4
        /*0068*/ 	.byte	0x04, 0x0a
        /*006a*/ 	.short	(.L_19 - .L_18)
	.align		4
.L_18:
        /*006c*/ 	.word	index@(.nv.constant0._Z9matrixAddPiS_S_i)
        /*0070*/ 	.short	0x0380
        /*0072*/ 	.short	0x001c


	//----- nvinfo : EIATTR_SW_WAR
	.align		4
.L_19:
        /*0074*/ 	.byte	0x04, 0x36
        /*0076*/ 	.short	(.L_21 - .L_20)
.L_20:
        /*0078*/ 	.word	0x00000008
.L_21:


//--------------------- .nv.callgraph             --------------------------
	.section	.nv.callgraph,"",@"SHT_CUDA_CALLGRAPH"
	.align	4
	.sectionentsize	8
	.align		4
        /*0000*/ 	.word	0x00000000
	.align		4
        /*0004*/ 	.word	0xffffffff
	.align		4
        /*0008*/ 	.word	0x00000000
	.align		4
        /*000c*/ 	.word	0xfffffffe
	.align		4
        /*0010*/ 	.word	0x00000000
	.align		4
        /*0014*/ 	.word	0xfffffffd
	.align		4
        /*0018*/ 	.word	0x00000000
	.align		4
        /*001c*/ 	.word	0xfffffffc


//--------------------- .text._Z9matrixAddPiS_S_i --------------------------
	.section	.text._Z9matrixAddPiS_S_i,"ax",@progbits
	.align	128
        .global         _Z9matrixAddPiS_S_i
        .type           _Z9matrixAddPiS_S_i,@function
        .size           _Z9matrixAddPiS_S_i,(.L_x_1 - _Z9matrixAddPiS_S_i)
        .other          _Z9matrixAddPiS_S_i,@"STO_CUDA_ENTRY STV_DEFAULT"
_Z9matrixAddPiS_S_i:
.text._Z9matrixAddPiS_S_i:
[----:B------:R-:W-:Y:S01]  /*0000*/  LDC R1, c[0x0][0x37c] ;  /* 0x0000df00ff017b82 */ /* 0x000fe20000000800 */
[----:B------:R-:W0:Y:S07]  /*0010*/  S2R R0, SR_TID.X ;  /* 0x0000000000007919 */ /* 0x000e2e0000002100 */
[----:B------:R-:W0:Y:S01]  /*0020*/  S2UR UR4, SR_CTAID.X ;  /* 0x00000000000479c3 */ /* 0x000e220000002500 */
[----:B------:R-:W1:Y:S07]  /*0030*/  LDCU UR5, c[0x0][0x398] ;  /* 0x00007300ff0577ac */ /* 0x000e6e0008000800 */
[----:B------:R-:W0:Y:S02]  /*0040*/  LDC R9, c[0x0][0x360] ;  /* 0x0000d800ff097b82 */ /* 0x000e240000000800 */
[----:B0-----:R-:W-:-:S05]  /*0050*/  IMAD R9, R9, UR4, R0 ;  /* 0x0000000409097c24 */ /* 0x001fca000f8e0200 */
[----:B-1----:R-:W-:-:S13]  /*0060*/  ISETP.GE.AND P0, PT, R9, UR5, PT ;  /* 0x0000000509007c0c */ /* 0x002fda000bf06270 */
[----:B------:R-:W-:Y:S05]  /*0070*/  @P0 EXIT ;  /* 0x000000000000094d */ /* 0x000fea0003800000 */
[----:B------:R-:W0:Y:S01]  /*0080*/  LDC.64 R2, c[0x0][0x380] ;  /* 0x0000e000ff027b82 */ /* 0x000e220000000a00 */
[----:B------:R-:W1:Y:S07]  /*0090*/  LDCU.64 UR4, c[0x0][0x358] ;  /* 0x00006b00ff0477ac */ /* 0x000e6e0008000a00 */
[----:B------:R-:W2:Y:S08]  /*00a0*/  LDC.64 R4, c[0x0][0x388] ;  /* 0x0000e200ff047b82 */ /* 0x000eb00000000a00 */
[----:B------:R-:W3:Y:S01]  /*00b0*/  LDC.64 R6, c[0x0][0x390] ;  /* 0x0000e400ff067b82 */ /* 0x000ee20000000a00 */
[----:B0-----:R-:W-:-:S06]  /*00c0*/  IMAD.WIDE R2, R9, 0x4, R2 ;  /* 0x0000000409027825 */ /* 0x001fcc00078e0202 */
[----:B-1----:R-:W4:Y:S01]  /*00d0*/  LDG.E R2, desc[UR4][R2.64] ;  /* 0x0000000402027981 */ /* 0x002f22000c1e1900 */
[----:B--2---:R-:W-:-:S06]  /*00e0*/  IMAD.WIDE R4, R9, 0x4, R4 ;  /* 0x0000000409047825 */ /* 0x004fcc00078e0204 */
[----:B------:R-:W4:Y:S01]  /*00f0*/  LDG.E R5, desc[UR4][R4.64] ;  /* 0x0000000404057981 */ /* 0x000f22000c1e1900 */
[----:B---3--:R-:W-:Y:S01]  /*0100*/  IMAD.WIDE R6, R9, 0x4, R6 ;  /* 0x0000000409067825 */ /* 0x008fe200078e0206 */
[----:B----4-:R-:W-:-:S05]  /*0110*/  IADD3 R9, PT, PT, R2, R5, RZ ;  /* 0x0000000502097210 */ /* 0x010fca0007ffe0ff */
[----:B------:R-:W-:Y:S01]  /*0120*/  STG.E desc[UR4][R6.64], R9 ;  /* 0x0000000906007986 */ /* 0x000fe2000c101904 */
[----:B------:R-:W-:Y:S05]  /*0130*/  EXIT ;  /* 0x000000000000794d */ /* 0x000fea0003800000 */
.L_x_0:
[----:B------:R-:W-:-:S00]  /*0140*/  BRA `(.L_x_0) ;  /* 0xfffffffc00fc7947 */ /* 0x000fc0000383ffff */
[----:B------:R-:W-:-:S00]  /*0150*/  NOP ;  /* 0x0000000000007918 */ /* 0x000fc00000000000 */
        /* <DEDUP_REMOVED lines=10> */
.L_x_1:


//--------------------- .nv.shared.reserved.0     --------------------------
	.section	.nv.shared.reserved.0,"aw",@nobits
	.weak		__nv_reservedSMEM_offset_0_alias
	.size		__nv_reservedSMEM_offset_0_alias, 0, 64
	.other		__nv_reservedSMEM_offset_0_alias,@"STO_CUDA_RESERVED_SHARED STV_DEFAULT"
__nv_reservedSMEM_offset_0_alias:
	.zero		0
	.zero		64


//--------------------- .nv.constant0._Z9matrixAddPiS_S_i --------------------------
	.section	.nv.constant0._Z9matrixAddPiS_S_i,"a",@progbits
	.sectionflags	@""
	.align	4
.nv.constant0._Z9matrixAddPiS_S_i:
	.zero		924


//--------------------- SYMBOLS --------------------------

	.type		.nv.reservedSmem.offset0,@object
	.size		.nv.reservedSmem.offset0,0x4
